//
// Generated by NVIDIA NVVM Compiler
//
// Compiler Build ID: CL-36424714
// Cuda compilation tools, release 13.0, V13.0.88
// Based on NVVM 20.0.0
//

.version 9.0
.target sm_100
.address_size 64

	// .globl	_Z6matMulPA2_iS0_Pi

.visible .entry _Z6matMulPA2_iS0_Pi(
	.param .u64 .ptr .align 1 _Z6matMulPA2_iS0_Pi_param_0,
	.param .u64 .ptr .align 1 _Z6matMulPA2_iS0_Pi_param_1,
	.param .u64 .ptr .align 1 _Z6matMulPA2_iS0_Pi_param_2
)
{
	.reg .b32 	%r<7>;
	.reg .b64 	%rd<15>;

	ld.param.u64 	%rd1, [_Z6matMulPA2_iS0_Pi_param_0];
	ld.param.u64 	%rd2, [_Z6matMulPA2_iS0_Pi_param_1];
	ld.param.u64 	%rd3, [_Z6matMulPA2_iS0_Pi_param_2];
	cvta.to.global.u64 	%rd4, %rd3;
	cvta.to.global.u64 	%rd5, %rd2;
	cvta.to.global.u64 	%rd6, %rd1;
	mov.u32 	%r1, %tid.x;
	mov.u32 	%r2, %tid.y;
	mul.wide.u32 	%rd7, %r1, 8;
	add.s64 	%rd8, %rd6, %rd7;
	mul.wide.u32 	%rd9, %r2, 4;
	add.s64 	%rd10, %rd8, %rd9;
	ld.global.u32 	%r3, [%rd10];
	add.s64 	%rd11, %rd5, %rd7;
	add.s64 	%rd12, %rd11, %rd9;
	ld.global.u32 	%r4, [%rd12];
	mul.wide.u32 	%rd13, %r1, 4;
	add.s64 	%rd14, %rd4, %rd13;
	ld.global.u32 	%r5, [%rd14];
	mad.lo.s32 	%r6, %r4, %r3, %r5;
	st.global.u32 	[%rd14], %r6;
	ret;

}


// ===== COMPILED SASS (sm_100) =====

	.target	sm_100

	.elftype	@"ET_EXEC"


//--------------------- .note.nv.tkinfo           --------------------------
	.section	.note.nv.tkinfo,"",@"SHT_NOTE"
	.sectionflags	@"SHF_NOTE_NV_TKINFO"
	.tkinfo
        /*0018*/ 	.word	0x00000002
        /*0030*/ 	.string	""
        /*0030*/ 	.string	"ptxas"
        /*0030*/ 	.string	"Cuda compilation tools, release 13.0, V13.0.88"
        /*0030*/ 	.string	"Build cuda_13.0.r13.0/compiler.36424714_0"
        /*0030*/ 	.string	"-arch sm_100 -m 64 "



//--------------------- .note.nv.cuinfo           --------------------------
	.section	.note.nv.cuinfo,"",@"SHT_NOTE"
	.sectionflags	@"SHF_NOTE_NV_CUINFO"
        /*0018*/ 	.short	0x0002
        /*001a*/ 	.short	0x0064
        /*001c*/ 	.short	0x0082
	.zero		2


//--------------------- .nv.info                  --------------------------
	.section	.nv.info,"",@"SHT_CUDA_INFO"
	.align	4


	//----- nvinfo : EIATTR_REGCOUNT
	.align		4
        /*0000*/ 	.byte	0x04, 0x2f
        /*0002*/ 	.short	(.L_1 - .L_0)
	.align		4
.L_0:
        /*0004*/ 	.word	index@(_Z6matMulPA2_iS0_Pi)
        /*0008*/ 	.word	0x0000000e


	//----- nvinfo : EIATTR_FRAME_SIZE
	.align		4
.L_1:
        /*000c*/ 	.byte	0x04, 0x11
        /*000e*/ 	.short	(.L_3 - .L_2)
	.align		4
.L_2:
        /*0010*/ 	.word	index@(_Z6matMulPA2_iS0_Pi)
        /*0014*/ 	.word	0x00000000


	//----- nvinfo : EIATTR_MIN_STACK_SIZE
	.align		4
.L_3:
        /*0018*/ 	.byte	0x04, 0x12
        /*001a*/ 	.short	(.L_5 - .L_4)
	.align		4
.L_4:
        /*001c*/ 	.word	index@(_Z6matMulPA2_iS0_Pi)
        /*0020*/ 	.word	0x00000000
.L_5:


//--------------------- .nv.compat                --------------------------
	.section	.nv.compat,"",@"SHT_CUDA_COMPAT_INFO"
	.align	4
        /*0000*/ 	.byte	0x02, 0x09, 0x00, 0x00, 0x02, 0x02, 0x01, 0x00, 0x02, 0x05, 0x05, 0x00, 0x03, 0x07, 0x01, 0x01
        /*0010*/ 	.byte	0x02, 0x03, 0x00, 0x00, 0x02, 0x06, 0x01, 0x00, 0x04, 0x0b, 0x08, 0x00, 0x09, 0x00, 0x00, 0x00
        /*0020*/ 	.byte	0x00, 0x00, 0x00, 0x00


//--------------------- .nv.info._Z6matMulPA2_iS0_Pi --------------------------
	.section	.nv.info._Z6matMulPA2_iS0_Pi,"",@"SHT_CUDA_INFO"
	.sectionflags	@""
	.align	4


	//----- nvinfo : EIATTR_CUDA_API_VERSION
	.align		4
        /*0000*/ 	.byte	0x04, 0x37
        /*0002*/ 	.short	(.L_7 - .L_6)
.L_6:
        /*0004*/ 	.word	0x00000082


	//----- nvinfo : EIATTR_KPARAM_INFO
	.align		4
.L_7:
        /*0008*/ 	.byte	0x04, 0x17
        /*000a*/ 	.short	(.L_9 - .L_8)
.L_8:
        /*000c*/ 	.word	0x00000000
        /*0010*/ 	.short	0x0002
        /*0012*/ 	.short	0x0010
        /*0014*/ 	.byte	0x00, 0xf5, 0x21, 0x00


	//----- nvinfo : EIATTR_KPARAM_INFO
	.align		4
.L_9:
        /*0018*/ 	.byte	0x04, 0x17
        /*001a*/ 	.short	(.L_11 - .L_10)
.L_10:
        /*001c*/ 	.word	0x00000000
        /*0020*/ 	.short	0x0001
        /*0022*/ 	.short	0x0008
        /*0024*/ 	.byte	0x00, 0xf5, 0x21, 0x00


	//----- nvinfo : EIATTR_KPARAM_INFO
	.align		4
.L_11:
        /*0028*/ 	.byte	0x04, 0x17
        /*002a*/ 	.short	(.L_13 - .L_12)
.L_12:
        /*002c*/ 	.word	0x00000000
        /*0030*/ 	.short	0x0000
        /*0032*/ 	.short	0x0000
        /*0034*/ 	.byte	0x00, 0xf5, 0x21, 0x00


	//----- nvinfo : EIATTR_SPARSE_MMA_MASK
	.align		4
.L_13:
        /*0038*/ 	.byte	0x03, 0x50
        /*003a*/ 	.short	0x0000


	//----- nvinfo : EIATTR_MAXREG_COUNT
	.align		4
        /*003c*/ 	.byte	0x03, 0x1b
        /*003e*/ 	.short	0x00ff


	//----- nvinfo : EIATTR_MERCURY_ISA_VERSION
	.align		4
        /*0040*/ 	.byte	0x03, 0x5f
        /*0042*/ 	.short	0x0101


	//----- nvinfo : EIATTR_VRC_CTA_INIT_COUNT
	.align		4
        /*0044*/ 	.byte	0x02, 0x4a
	.zero		1
	.zero		1


	//----- nvinfo : EIATTR_EXIT_INSTR_OFFSETS
	.align		4
        /*0048*/ 	.byte	0x04, 0x1c
        /*004a*/ 	.short	(.L_15 - .L_14)


	//   ....[0]....
.L_14:
        /*004c*/ 	.word	0x00000110


	//----- nvinfo : EIATTR_CBANK_PARAM_SIZE
	.align		4
.L_15:
        /*0050*/ 	.byte	0x03, 0x19
        /*0052*/ 	.short	0x0018


	//----- nvinfo : EIATTR_PARAM_CBANK
	.align		4
        /*0054*/ 	.byte	0x04, 0x0a
        /*0056*/ 	.short	(.L_17 - .L_16)
	.align		4
.L_16:
        /*0058*/ 	.word	index@(.nv.constant0._Z6matMulPA2_iS0_Pi)
        /*005c*/ 	.short	0x0380
        /*005e*/ 	.short	0x0018


	//----- nvinfo : EIATTR_SW_WAR
	.align		4
.L_17:
        /*0060*/ 	.byte	0x04, 0x36
        /*0062*/ 	.short	(.L_19 - .L_18)
.L_18:
        /*0064*/ 	.word	0x00000008
.L_19:


//--------------------- .nv.callgraph             --------------------------
	.section	.nv.callgraph,"",@"SHT_CUDA_CALLGRAPH"
	.align	4
	.sectionentsize	8
	.align		4
        /*0000*/ 	.word	0x00000000
	.align		4
        /*0004*/ 	.word	0xffffffff
	.align		4
        /*0008*/ 	.word	0x00000000
	.align		4
        /*000c*/ 	.word	0xfffffffe
	.align		4
        /*0010*/ 	.word	0x00000000
	.align		4
        /*0014*/ 	.word	0xfffffffd
	.align		4
        /*0018*/ 	.word	0x00000000
	.align		4
        /*001c*/ 	.word	0xfffffffc


//--------------------- .text._Z6matMulPA2_iS0_Pi --------------------------
	.section	.text._Z6matMulPA2_iS0_Pi,"ax",@progbits
	.align	128
        .global         _Z6matMulPA2_iS0_Pi
        .type           _Z6matMulPA2_iS0_Pi,@function
        .size           _Z6matMulPA2_iS0_Pi,(.L_x_1 - _Z6matMulPA2_iS0_Pi)
        .other          _Z6matMulPA2_iS0_Pi,@"STO_CUDA_ENTRY STV_DEFAULT"
_Z6matMulPA2_iS0_Pi:
.text._Z6matMulPA2_iS0_Pi:
[----:B------:R-:W-:Y:S01]  /*0000*/  LDC R1, c[0x0][0x37c] ;  /* 0x0000df00ff017b82 */ /* 0x000fe20000000800 */
[----:B------:R-:W0:Y:S07]  /*0010*/  S2R R9, SR_TID.X ;  /* 0x0000000000097919 */ /* 0x000e2e0000002100 */
[----:B------:R-:W0:Y:S01]  /*0020*/  LDC.64 R2, c[0x0][0x380] ;  /* 0x0000e000ff027b82 */ /* 0x000e220000000a00 */
[----:B------:R-:W1:Y:S01]  /*0030*/  LDCU.64 UR4, c[0x0][0x358] ;  /* 0x00006b00ff0477ac */ /* 0x000e620008000a00 */
[----:B------:R-:W2:Y:S06]  /*0040*/  S2R R11, SR_TID.Y ;  /* 0x00000000000b7919 */ /* 0x000eac0000002200 */
[----:B------:R-:W3:Y:S08]  /*0050*/  LDC.64 R4, c[0x0][0x388] ;  /* 0x0000e200ff047b82 */ /* 0x000ef00000000a00 */
[----:B------:R-:W4:Y:S01]  /*0060*/  LDC.64 R6, c[0x0][0x390] ;  /* 0x0000e400ff067b82 */ /* 0x000f220000000a00 */
[----:B0-----:R-:W-:-:S04]  /*0070*/  IMAD.WIDE.U32 R2, R9, 0x8, R2 ;  /* 0x0000000809027825 */ /* 0x001fc800078e0002 */
[----:B---3--:R-:W-:-:S04]  /*0080*/  IMAD.WIDE.U32 R4, R9, 0x8, R4 ;  /* 0x0000000809047825 */ /* 0x008fc800078e0004 */
[----:B--2---:R-:W-:-:S04]  /*0090*/  IMAD.WIDE.U32 R2, R11, 0x4, R2 ;  /* 0x000000040b027825 */ /* 0x004fc800078e0002 */
[----:B------:R-:W-:Y:S02]  /*00a0*/  IMAD.WIDE.U32 R4, R11, 0x4, R4 ;  /* 0x000000040b047825 */ /* 0x000fe400078e0004 */
[----:B-1----:R-:W2:Y:S02]  /*00b0*/  LDG.E R2, desc[UR4][R2.64] ;  /* 0x0000000402027981 */ /* 0x002ea4000c1e1900 */
[----:B----4-:R-:W-:Y:S02]  /*00c0*/  IMAD.WIDE.U32 R6, R9, 0x4, R6 ;  /* 0x0000000409067825 */ /* 0x010fe400078e0006 */
[----:B------:R-:W2:Y:S04]  /*00d0*/  LDG.E R5, desc[UR4][R4.64] ;  /* 0x0000000404057981 */ /* 0x000ea8000c1e1900 */
[----:B------:R-:W2:Y:S02]  /*00e0*/  LDG.E R0, desc[UR4][R6.64] ;  /* 0x0000000406007981 */ /* 0x000ea4000c1e1900 */
[----:B--2---:R-:W-:-:S05]  /*00f0*/  IMAD R9, R2, R5, R0 ;  /* 0x0000000502097224 */ /* 0x004fca00078e0200 */
[----:B------:R-:W-:Y:S01]  /*0100*/  STG.E desc[UR4][R6.64], R9 ;  /* 0x0000000906007986 */ /* 0x000fe2000c101904 */
[----:B------:R-:W-:Y:S05]  /*0110*/  EXIT ;  /* 0x000000000000794d */ /* 0x000fea0003800000 */
.L_x_0:
[----:B------:R-:W-:-:S00]  /*0120*/  BRA `(.L_x_0) ;  /* 0xfffffffc00fc7947 */ /* 0x000fc0000383ffff */
[----:B------:R-:W-:-:S00]  /*0130*/  NOP ;  /* 0x0000000000007918 */ /* 0x000fc00000000000 */
        /* <DEDUP_REMOVED lines=12> */
.L_x_1:


//--------------------- .nv.shared.reserved.0     --------------------------
	.section	.nv.shared.reserved.0,"aw",@nobits
	.weak		__nv_reservedSMEM_offset_0_alias
	.size		__nv_reservedSMEM_offset_0_alias, 0, 64
	.other		__nv_reservedSMEM_offset_0_alias,@"STO_CUDA_RESERVED_SHARED STV_DEFAULT"
__nv_reservedSMEM_offset_0_alias:
	.zero		0
	.zero		64


//--------------------- .nv.constant0._Z6matMulPA2_iS0_Pi --------------------------
	.section	.nv.constant0._Z6matMulPA2_iS0_Pi,"a",@progbits
	.sectionflags	@""
	.align	4
.nv.constant0._Z6matMulPA2_iS0_Pi:
	.zero		920


//--------------------- SYMBOLS --------------------------

	.type		.nv.reservedSmem.offset0,@object
	.size		.nv.reservedSmem.offset0,0x4
